//
// Generated by NVIDIA NVVM Compiler
//
// Compiler Build ID: CL-36424714
// Cuda compilation tools, release 13.0, V13.0.88
// Based on NVVM 20.0.0
//

.version 9.0
.target sm_100
.address_size 64

	// .globl	matrixAddBias

.visible .entry matrixAddBias(
	.param .u64 .ptr .align 1 matrixAddBias_param_0,
	.param .u64 .ptr .align 1 matrixAddBias_param_1,
	.param .u32 matrixAddBias_param_2,
	.param .u32 matrixAddBias_param_3,
	.param .u32 matrixAddBias_param_4,
	.param .u32 matrixAddBias_param_5
)
{
	.reg .pred 	%p<5>;
	.reg .b32 	%r<15>;
	.reg .b64 	%rd<12>;
	.reg .b64 	%fd<2>;

	ld.param.u64 	%rd3, [matrixAddBias_param_0];
	ld.param.u64 	%rd2, [matrixAddBias_param_1];
	ld.param.u32 	%r3, [matrixAddBias_param_2];
	ld.param.u32 	%r4, [matrixAddBias_param_3];
	ld.param.u32 	%r5, [matrixAddBias_param_4];
	ld.param.u32 	%r6, [matrixAddBias_param_5];
	cvta.to.global.u64 	%rd1, %rd3;
	mov.u32 	%r7, %tid.x;
	mov.u32 	%r8, %ctaid.x;
	mad.lo.s32 	%r1, %r4, %r8, %r7;
	mov.u32 	%r9, %tid.y;
	mov.u32 	%r10, %ctaid.y;
	mad.lo.s32 	%r11, %r5, %r10, %r9;
	mad.lo.s32 	%r2, %r11, %r3, %r1;
	setp.ge.s32 	%p1, %r2, %r6;
	setp.ge.s32 	%p2, %r1, %r3;
	or.pred  	%p3, %p2, %p1;
	@%p3 bra 	$L__BB0_4;
	setp.ne.s32 	%p4, %r1, 0;
	@%p4 bra 	$L__BB0_3;
	mul.wide.s32 	%rd9, %r2, 8;
	add.s64 	%rd10, %rd1, %rd9;
	mov.b64 	%rd11, 4607182418800017408;
	st.global.u64 	[%rd10], %rd11;
	bra.uni 	$L__BB0_4;
$L__BB0_3:
	div.s32 	%r12, %r2, %r3;
	not.b32 	%r13, %r12;
	add.s32 	%r14, %r2, %r13;
	cvta.to.global.u64 	%rd4, %rd2;
	mul.wide.s32 	%rd5, %r14, 8;
	add.s64 	%rd6, %rd4, %rd5;
	ld.global.f64 	%fd1, [%rd6];
	mul.wide.s32 	%rd7, %r2, 8;
	add.s64 	%rd8, %rd1, %rd7;
	st.global.f64 	[%rd8], %fd1;
$L__BB0_4:
	ret;

}


// ===== COMPILED SASS (sm_100) =====

	.target	sm_100

	.elftype	@"ET_EXEC"


//--------------------- .note.nv.tkinfo           --------------------------
	.section	.note.nv.tkinfo,"",@"SHT_NOTE"
	.sectionflags	@"SHF_NOTE_NV_TKINFO"
	.tkinfo
        /*0018*/ 	.word	0x00000002
        /*0030*/ 	.string	""
        /*0030*/ 	.string	"ptxas"
        /*0030*/ 	.string	"Cuda compilation tools, release 13.0, V13.0.88"
        /*0030*/ 	.string	"Build cuda_13.0.r13.0/compiler.36424714_0"
        /*0030*/ 	.string	"-arch sm_100 -m 64 "



//--------------------- .note.nv.cuinfo           --------------------------
	.section	.note.nv.cuinfo,"",@"SHT_NOTE"
	.sectionflags	@"SHF_NOTE_NV_CUINFO"
        /*0018*/ 	.short	0x0002
        /*001a*/ 	.short	0x0064
        /*001c*/ 	.short	0x0082
	.zero		2


//--------------------- .nv.info                  --------------------------
	.section	.nv.info,"",@"SHT_CUDA_INFO"
	.align	4


	//----- nvinfo : EIATTR_REGCOUNT
	.align		4
        /*0000*/ 	.byte	0x04, 0x2f
        /*0002*/ 	.short	(.L_1 - .L_0)
	.align		4
.L_0:
        /*0004*/ 	.word	index@(matrixAddBias)
        /*0008*/ 	.word	0x0000000b


	//----- nvinfo : EIATTR_FRAME_SIZE
	.align		4
.L_1:
        /*000c*/ 	.byte	0x04, 0x11
        /*000e*/ 	.short	(.L_3 - .L_2)
	.align		4
.L_2:
        /*0010*/ 	.word	index@(matrixAddBias)
        /*0014*/ 	.word	0x00000000


	//----- nvinfo : EIATTR_MIN_STACK_SIZE
	.align		4
.L_3:
        /*0018*/ 	.byte	0x04, 0x12
        /*001a*/ 	.short	(.L_5 - .L_4)
	.align		4
.L_4:
        /*001c*/ 	.word	index@(matrixAddBias)
        /*0020*/ 	.word	0x00000000
.L_5:


//--------------------- .nv.compat                --------------------------
	.section	.nv.compat,"",@"SHT_CUDA_COMPAT_INFO"
	.align	4
        /*0000*/ 	.byte	0x02, 0x09, 0x00, 0x00, 0x02, 0x02, 0x01, 0x00, 0x02, 0x05, 0x05, 0x00, 0x03, 0x07, 0x01, 0x01
        /*0010*/ 	.byte	0x02, 0x03, 0x00, 0x00, 0x02, 0x06, 0x01, 0x00, 0x04, 0x0b, 0x08, 0x00, 0x09, 0x00, 0x00, 0x00
        /*0020*/ 	.byte	0x00, 0x00, 0x00, 0x00


//--------------------- .nv.info.matrixAddBias    --------------------------
	.section	.nv.info.matrixAddBias,"",@"SHT_CUDA_INFO"
	.sectionflags	@""
	.align	4


	//----- nvinfo : EIATTR_CUDA_API_VERSION
	.align		4
        /*0000*/ 	.byte	0x04, 0x37
        /*0002*/ 	.short	(.L_7 - .L_6)
.L_6:
        /*0004*/ 	.word	0x00000082


	//----- nvinfo : EIATTR_KPARAM_INFO
	.align		4
.L_7:
        /*0008*/ 	.byte	0x04, 0x17
        /*000a*/ 	.short	(.L_9 - .L_8)
.L_8:
        /*000c*/ 	.word	0x00000000
        /*0010*/ 	.short	0x0005
        /*0012*/ 	.short	0x001c
        /*0014*/ 	.byte	0x00, 0xf0, 0x11, 0x00


	//----- nvinfo : EIATTR_KPARAM_INFO
	.align		4
.L_9:
        /*0018*/ 	.byte	0x04, 0x17
        /*001a*/ 	.short	(.L_11 - .L_10)
.L_10:
        /*001c*/ 	.word	0x00000000
        /*0020*/ 	.short	0x0004
        /*0022*/ 	.short	0x0018
        /*0024*/ 	.byte	0x00, 0xf0, 0x11, 0x00


	//----- nvinfo : EIATTR_KPARAM_INFO
	.align		4
.L_11:
        /*0028*/ 	.byte	0x04, 0x17
        /*002a*/ 	.short	(.L_13 - .L_12)
.L_12:
        /*002c*/ 	.word	0x00000000
        /*0030*/ 	.short	0x0003
        /*0032*/ 	.short	0x0014
        /*0034*/ 	.byte	0x00, 0xf0, 0x11, 0x00


	//----- nvinfo : EIATTR_KPARAM_INFO
	.align		4
.L_13:
        /*0038*/ 	.byte	0x04, 0x17
        /*003a*/ 	.short	(.L_15 - .L_14)
.L_14:
        /*003c*/ 	.word	0x00000000
        /*0040*/ 	.short	0x0002
        /*0042*/ 	.short	0x0010
        /*0044*/ 	.byte	0x00, 0xf0, 0x11, 0x00


	//----- nvinfo : EIATTR_KPARAM_INFO
	.align		4
.L_15:
        /*0048*/ 	.byte	0x04, 0x17
        /*004a*/ 	.short	(.L_17 - .L_16)
.L_16:
        /*004c*/ 	.word	0x00000000
        /*0050*/ 	.short	0x0001
        /*0052*/ 	.short	0x0008
        /*0054*/ 	.byte	0x00, 0xf5, 0x21, 0x00


	//----- nvinfo : EIATTR_KPARAM_INFO
	.align		4
.L_17:
        /*0058*/ 	.byte	0x04, 0x17
        /*005a*/ 	.short	(.L_19 - .L_18)
.L_18:
        /*005c*/ 	.word	0x00000000
        /*0060*/ 	.short	0x0000
        /*0062*/ 	.short	0x0000
        /*0064*/ 	.byte	0x00, 0xf5, 0x21, 0x00


	//----- nvinfo : EIATTR_SPARSE_MMA_MASK
	.align		4
.L_19:
        /*0068*/ 	.byte	0x03, 0x50
        /*006a*/ 	.short	0x0000


	//----- nvinfo : EIATTR_MAXREG_COUNT
	.align		4
        /*006c*/ 	.byte	0x03, 0x1b
        /*006e*/ 	.short	0x00ff


	//----- nvinfo : EIATTR_MERCURY_ISA_VERSION
	.align		4
        /*0070*/ 	.byte	0x03, 0x5f
        /*0072*/ 	.short	0x0101


	//----- nvinfo : EIATTR_VRC_CTA_INIT_COUNT
	.align		4
        /*0074*/ 	.byte	0x02, 0x4a
	.zero		1
	.zero		1


	//----- nvinfo : EIATTR_EXIT_INSTR_OFFSETS
	.align		4
        /*0078*/ 	.byte	0x04, 0x1c
        /*007a*/ 	.short	(.L_21 - .L_20)


	//   ....[0]....
.L_20:
        /*007c*/ 	.word	0x000000c0


	//   ....[1]....
        /*0080*/ 	.word	0x00000140


	//   ....[2]....
        /*0084*/ 	.word	0x00000350


	//----- nvinfo : EIATTR_CBANK_PARAM_SIZE
	.align		4
.L_21:
        /*0088*/ 	.byte	0x03, 0x19
        /*008a*/ 	.short	0x0020


	//----- nvinfo : EIATTR_PARAM_CBANK
	.align		4
        /*008c*/ 	.byte	0x04, 0x0a
        /*008e*/ 	.short	(.L_23 - .L_22)
	.align		4
.L_22:
        /*0090*/ 	.word	index@(.nv.constant0.matrixAddBias)
        /*0094*/ 	.short	0x0380
        /*0096*/ 	.short	0x0020


	//----- nvinfo : EIATTR_SW_WAR
	.align		4
.L_23:
        /*0098*/ 	.byte	0x04, 0x36
        /*009a*/ 	.short	(.L_25 - .L_24)
.L_24:
        /*009c*/ 	.word	0x00000008
.L_25:


//--------------------- .nv.callgraph             --------------------------
	.section	.nv.callgraph,"",@"SHT_CUDA_CALLGRAPH"
	.align	4
	.sectionentsize	8
	.align		4
        /*0000*/ 	.word	0x00000000
	.align		4
        /*0004*/ 	.word	0xffffffff
	.align		4
        /*0008*/ 	.word	0x00000000
	.align		4
        /*000c*/ 	.word	0xfffffffe
	.align		4
        /*0010*/ 	.word	0x00000000
	.align		4
        /*0014*/ 	.word	0xfffffffd
	.align		4
        /*0018*/ 	.word	0x00000000
	.align		4
        /*001c*/ 	.word	0xfffffffc


//--------------------- .text.matrixAddBias       --------------------------
	.section	.text.matrixAddBias,"ax",@progbits
	.align	128
        .global         matrixAddBias
        .type           matrixAddBias,@function
        .size           matrixAddBias,(.L_x_1 - matrixAddBias)
        .other          matrixAddBias,@"STO_CUDA_ENTRY STV_DEFAULT"
matrixAddBias:
.text.matrixAddBias:
[----:B------:R-:W-:Y:S01]  /*0000*/  LDC R1, c[0x0][0x37c] ;  /* 0x0000df00ff017b82 */ /* 0x000fe20000000800 */
[----:B------:R-:W0:Y:S07]  /*0010*/  S2R R0, SR_TID.X ;  /* 0x0000000000007919 */ /* 0x000e2e0000002100 */
[----:B------:R-:W0:Y:S01]  /*0020*/  S2UR UR4, SR_CTAID.X ;  /* 0x00000000000479c3 */ /* 0x000e220000002500 */
[----:B------:R-:W1:Y:S07]  /*0030*/  S2R R5, SR_TID.Y ;  /* 0x0000000000057919 */ /* 0x000e6e0000002200 */
[----:B------:R-:W0:Y:S08]  /*0040*/  LDC.64 R2, c[0x0][0x390] ;  /* 0x0000e400ff027b82 */ /* 0x000e300000000a00 */
[----:B------:R-:W1:Y:S08]  /*0050*/  S2UR UR5, SR_CTAID.Y ;  /* 0x00000000000579c3 */ /* 0x000e700000002600 */
[----:B------:R-:W1:Y:S01]  /*0060*/  LDC.64 R6, c[0x0][0x398] ;  /* 0x0000e600ff067b82 */ /* 0x000e620000000a00 */
[----:B0-----:R-:W-:-:S02]  /*0070*/  IMAD R3, R3, UR4, R0 ;  /* 0x0000000403037c24 */ /* 0x001fc4000f8e0200 */
[----:B-1----:R-:W-:-:S04]  /*0080*/  IMAD R0, R6, UR5, R5 ;  /* 0x0000000506007c24 */ /* 0x002fc8000f8e0205 */
[----:B------:R-:W-:-:S05]  /*0090*/  IMAD R0, R0, R2, R3 ;  /* 0x0000000200007224 */ /* 0x000fca00078e0203 */
[----:B------:R-:W-:-:S04]  /*00a0*/  ISETP.GE.AND P0, PT, R0, R7, PT ;  /* 0x000000070000720c */ /* 0x000fc80003f06270 */
[----:B------:R-:W-:-:S13]  /*00b0*/  ISETP.GE.OR P0, PT, R3, R2, P0 ;  /* 0x000000020300720c */ /* 0x000fda0000706670 */
[----:B------:R-:W-:Y:S05]  /*00c0*/  @P0 EXIT ;  /* 0x000000000000094d */ /* 0x000fea0003800000 */
[----:B------:R-:W-:Y:S01]  /*00d0*/  ISETP.NE.AND P0, PT, R3, RZ, PT ;  /* 0x000000ff0300720c */ /* 0x000fe20003f05270 */
[----:B------:R-:W0:-:S12]  /*00e0*/  LDCU.64 UR4, c[0x0][0x358] ;  /* 0x00006b00ff0477ac */ /* 0x000e180008000a00 */
[----:B------:R-:W1:Y:S01]  /*00f0*/  @!P0 LDC.64 R4, c[0x0][0x380] ;  /* 0x0000e000ff048b82 */ /* 0x000e620000000a00 */
[----:B------:R-:W-:Y:S02]  /*0100*/  @!P0 IMAD.MOV.U32 R6, RZ, RZ, 0x0 ;  /* 0x00000000ff068424 */ /* 0x000fe400078e00ff */
[----:B------:R-:W-:Y:S02]  /*0110*/  @!P0 IMAD.MOV.U32 R7, RZ, RZ, 0x3ff00000 ;  /* 0x3ff00000ff078424 */ /* 0x000fe400078e00ff */
[----:B-1----:R-:W-:-:S05]  /*0120*/  @!P0 IMAD.WIDE R4, R0, 0x8, R4 ;  /* 0x0000000800048825 */ /* 0x002fca00078e0204 */
[----:B0-----:R0:W-:Y:S01]  /*0130*/  @!P0 STG.E.64 desc[UR4][R4.64], R6 ;  /* 0x0000000604008986 */ /* 0x0011e2000c101b04 */
[----:B------:R-:W-:Y:S05]  /*0140*/  @!P0 EXIT ;  /* 0x000000000000894d */ /* 0x000fea0003800000 */
[----:B------:R-:W-:Y:S02]  /*0150*/  IABS R8, R2 ;  /* 0x0000000200087213 */ /* 0x000fe40000000000 */
[----:B0-----:R-:W-:Y:S02]  /*0160*/  IABS R6, R0 ;  /* 0x0000000000067213 */ /* 0x001fe40000000000 */
[----:B------:R-:W0:Y:S08]  /*0170*/  I2F.RP R3, R8 ;  /* 0x0000000800037306 */ /* 0x000e300000209400 */
[----:B0-----:R-:W0:Y:S02]  /*0180*/  MUFU.RCP R3, R3 ;  /* 0x0000000300037308 */ /* 0x001e240000001000 */
[----:B0-----:R-:W-:-:S06]  /*0190*/  IADD3 R4, PT, PT, R3, 0xffffffe, RZ ;  /* 0x0ffffffe03047810 */ /* 0x001fcc0007ffe0ff */
[----:B------:R0:W1:Y:S02]  /*01a0*/  F2I.FTZ.U32.TRUNC.NTZ R5, R4 ;  /* 0x0000000400057305 */ /* 0x000064000021f000 */
[----:B0-----:R-:W-:Y:S02]  /*01b0*/  HFMA2 R4, -RZ, RZ, 0, 0 ;  /* 0x00000000ff047431 */ /* 0x001fe400000001ff */
[----:B-1----:R-:W-:-:S04]  /*01c0*/  IMAD.MOV R7, RZ, RZ, -R5 ;  /* 0x000000ffff077224 */ /* 0x002fc800078e0a05 */
[----:B------:R-:W-:-:S04]  /*01d0*/  IMAD R7, R7, R8, RZ ;  /* 0x0000000807077224 */ /* 0x000fc800078e02ff */
[----:B------:R-:W-:-:S04]  /*01e0*/  IMAD.HI.U32 R5, R5, R7, R4 ;  /* 0x0000000705057227 */ /* 0x000fc800078e0004 */
[----:B------:R-:W-:-:S04]  /*01f0*/  IMAD.MOV.U32 R7, RZ, RZ, R6 ;  /* 0x000000ffff077224 */ /* 0x000fc800078e0006 */
[----:B------:R-:W-:Y:S02]  /*0200*/  IMAD.HI.U32 R6, R5, R7, RZ ;  /* 0x0000000705067227 */ /* 0x000fe400078e00ff */
[----:B------:R-:W0:Y:S03]  /*0210*/  LDC.64 R4, c[0x0][0x388] ;  /* 0x0000e200ff047b82 */ /* 0x000e260000000a00 */
[----:B------:R-:W-:-:S05]  /*0220*/  IADD3 R3, PT, PT, -R6, RZ, RZ ;  /* 0x000000ff06037210 */ /* 0x000fca0007ffe1ff */
[----:B------:R-:W-:-:S05]  /*0230*/  IMAD R3, R8, R3, R7 ;  /* 0x0000000308037224 */ /* 0x000fca00078e0207 */
[----:B------:R-:W-:-:S13]  /*0240*/  ISETP.GT.U32.AND P2, PT, R8, R3, PT ;  /* 0x000000030800720c */ /* 0x000fda0003f44070 */
[----:B------:R-:W-:Y:S01]  /*0250*/  @!P2 IMAD.IADD R3, R3, 0x1, -R8 ;  /* 0x000000010303a824 */ /* 0x000fe200078e0a08 */
[----:B------:R-:W-:Y:S02]  /*0260*/  @!P2 IADD3 R6, PT, PT, R6, 0x1, RZ ;  /* 0x000000010606a810 */ /* 0x000fe40007ffe0ff */
[----:B------:R-:W-:Y:S02]  /*0270*/  ISETP.NE.AND P2, PT, R2, RZ, PT ;  /* 0x000000ff0200720c */ /* 0x000fe40003f45270 */
[----:B------:R-:W-:Y:S02]  /*0280*/  ISETP.GE.U32.AND P0, PT, R3, R8, PT ;  /* 0x000000080300720c */ /* 0x000fe40003f06070 */
[----:B------:R-:W-:-:S04]  /*0290*/  LOP3.LUT R3, R0, R2, RZ, 0x3c, !PT ;  /* 0x0000000200037212 */ /* 0x000fc800078e3cff */
[----:B------:R-:W-:-:S07]  /*02a0*/  ISETP.GE.AND P1, PT, R3, RZ, PT ;  /* 0x000000ff0300720c */ /* 0x000fce0003f26270 */
[----:B------:R-:W-:-:S06]  /*02b0*/  @P0 VIADD R6, R6, 0x1 ;  /* 0x0000000106060836 */ /* 0x000fcc0000000000 */
[----:B------:R-:W-:Y:S02]  /*02c0*/  @!P1 IADD3 R6, PT, PT, -R6, RZ, RZ ;  /* 0x000000ff06069210 */ /* 0x000fe40007ffe1ff */
[----:B------:R-:W-:-:S04]  /*02d0*/  @!P2 LOP3.LUT R6, RZ, R2, RZ, 0x33, !PT ;  /* 0x00000002ff06a212 */ /* 0x000fc800078e33ff */
[----:B------:R-:W-:-:S05]  /*02e0*/  LOP3.LUT R3, RZ, R6, RZ, 0x33, !PT ;  /* 0x00000006ff037212 */ /* 0x000fca00078e33ff */
[----:B------:R-:W-:-:S04]  /*02f0*/  IMAD.IADD R3, R0, 0x1, R3 ;  /* 0x0000000100037824 */ /* 0x000fc800078e0203 */
[----:B0-----:R-:W-:Y:S02]  /*0300*/  IMAD.WIDE R2, R3, 0x8, R4 ;  /* 0x0000000803027825 */ /* 0x001fe400078e0204 */
[----:B------:R-:W0:Y:S04]  /*0310*/  LDC.64 R4, c[0x0][0x380] ;  /* 0x0000e000ff047b82 */ /* 0x000e280000000a00 */
[----:B------:R-:W2:Y:S01]  /*0320*/  LDG.E.64 R2, desc[UR4][R2.64] ;  /* 0x0000000402027981 */ /* 0x000ea2000c1e1b00 */
[----:B0-----:R-:W-:-:S05]  /*0330*/  IMAD.WIDE R4, R0, 0x8, R4 ;  /* 0x0000000800047825 */ /* 0x001fca00078e0204 */
[----:B--2---:R-:W-:Y:S01]  /*0340*/  STG.E.64 desc[UR4][R4.64], R2 ;  /* 0x0000000204007986 */ /* 0x004fe2000c101b04 */
[----:B------:R-:W-:Y:S05]  /*0350*/  EXIT ;  /* 0x000000000000794d */ /* 0x000fea0003800000 */
.L_x_0:
[----:B------:R-:W-:-:S00]  /*0360*/  BRA `(.L_x_0) ;  /* 0xfffffffc00fc7947 */ /* 0x000fc0000383ffff */
[----:B------:R-:W-:-:S00]  /*0370*/  NOP ;  /* 0x0000000000007918 */ /* 0x000fc00000000000 */
        /* <DEDUP_REMOVED lines=8> */
.L_x_1:


//--------------------- .nv.shared.reserved.0     --------------------------
	.section	.nv.shared.reserved.0,"aw",@nobits
	.weak		__nv_reservedSMEM_offset_0_alias
	.size		__nv_reservedSMEM_offset_0_alias, 0, 64
	.other		__nv_reservedSMEM_offset_0_alias,@"STO_CUDA_RESERVED_SHARED STV_DEFAULT"
__nv_reservedSMEM_offset_0_alias:
	.zero		0
	.zero		64


//--------------------- .nv.constant0.matrixAddBias --------------------------
	.section	.nv.constant0.matrixAddBias,"a",@progbits
	.sectionflags	@""
	.align	4
.nv.constant0.matrixAddBias:
	.zero		928


//--------------------- SYMBOLS --------------------------

	.type		.nv.reservedSmem.offset0,@object
	.size		.nv.reservedSmem.offset0,0x4
